//
// Generated by NVIDIA NVVM Compiler
//
// Compiler Build ID: CL-36424714
// Cuda compilation tools, release 13.0, V13.0.88
// Based on NVVM 20.0.0
//

.version 9.0
.target sm_100
.address_size 64

	// .globl	_ZN6matrix4copyEPfPKf
// _ZZN6matrix15transpose_tiledEPfPKfE4tile has been demoted
// _ZZN6matrix23transpose_tiled_no_bankEPfPKfE4tile has been demoted

.visible .entry _ZN6matrix4copyEPfPKf(
	.param .u64 .ptr .align 1 _ZN6matrix4copyEPfPKf_param_0,
	.param .u64 .ptr .align 1 _ZN6matrix4copyEPfPKf_param_1
)
{
	.reg .b32 	%r<18>;
	.reg .b32 	%f<5>;
	.reg .b64 	%rd<17>;

	ld.param.u64 	%rd1, [_ZN6matrix4copyEPfPKf_param_0];
	ld.param.u64 	%rd2, [_ZN6matrix4copyEPfPKf_param_1];
	mov.u32 	%r1, %ctaid.x;
	shl.b32 	%r2, %r1, 5;
	mov.u32 	%r3, %tid.x;
	add.s32 	%r4, %r2, %r3;
	mov.u32 	%r5, %ctaid.y;
	shl.b32 	%r6, %r5, 5;
	mov.u32 	%r7, %tid.y;
	add.s32 	%r8, %r6, %r7;
	mov.u32 	%r9, %nctaid.x;
	cvta.to.global.u64 	%rd3, %rd2;
	cvta.to.global.u64 	%rd4, %rd1;
	mul.lo.s32 	%r10, %r9, %r8;
	shl.b32 	%r11, %r10, 5;
	add.s32 	%r12, %r4, %r11;
	mul.wide.s32 	%rd5, %r12, 4;
	add.s64 	%rd6, %rd3, %rd5;
	ld.global.f32 	%f1, [%rd6];
	add.s64 	%rd7, %rd4, %rd5;
	st.global.f32 	[%rd7], %f1;
	shl.b32 	%r13, %r9, 8;
	add.s32 	%r14, %r12, %r13;
	mul.wide.s32 	%rd8, %r14, 4;
	add.s64 	%rd9, %rd3, %rd8;
	ld.global.f32 	%f2, [%rd9];
	add.s64 	%rd10, %rd4, %rd8;
	st.global.f32 	[%rd10], %f2;
	shl.b32 	%r15, %r9, 9;
	add.s32 	%r16, %r12, %r15;
	mul.wide.s32 	%rd11, %r16, 4;
	add.s64 	%rd12, %rd3, %rd11;
	ld.global.f32 	%f3, [%rd12];
	add.s64 	%rd13, %rd4, %rd11;
	st.global.f32 	[%rd13], %f3;
	add.s32 	%r17, %r16, %r13;
	mul.wide.s32 	%rd14, %r17, 4;
	add.s64 	%rd15, %rd3, %rd14;
	ld.global.f32 	%f4, [%rd15];
	add.s64 	%rd16, %rd4, %rd14;
	st.global.f32 	[%rd16], %f4;
	ret;

}
	// .globl	_ZN6matrix15transpose_naiveEPfPKf
.visible .entry _ZN6matrix15transpose_naiveEPfPKf(
	.param .u64 .ptr .align 1 _ZN6matrix15transpose_naiveEPfPKf_param_0,
	.param .u64 .ptr .align 1 _ZN6matrix15transpose_naiveEPfPKf_param_1
)
{
	.reg .b32 	%r<18>;
	.reg .b32 	%f<5>;
	.reg .b64 	%rd<15>;

	ld.param.u64 	%rd1, [_ZN6matrix15transpose_naiveEPfPKf_param_0];
	ld.param.u64 	%rd2, [_ZN6matrix15transpose_naiveEPfPKf_param_1];
	mov.u32 	%r1, %ctaid.x;
	shl.b32 	%r2, %r1, 5;
	mov.u32 	%r3, %tid.x;
	add.s32 	%r4, %r2, %r3;
	mov.u32 	%r5, %ctaid.y;
	shl.b32 	%r6, %r5, 5;
	mov.u32 	%r7, %tid.y;
	add.s32 	%r8, %r6, %r7;
	mov.u32 	%r9, %nctaid.x;
	shl.b32 	%r10, %r9, 5;
	mul.lo.s32 	%r11, %r4, %r10;
	cvta.to.global.u64 	%rd3, %rd2;
	cvta.to.global.u64 	%rd4, %rd1;
	mad.lo.s32 	%r12, %r8, %r10, %r4;
	mul.wide.s32 	%rd5, %r12, 4;
	add.s64 	%rd6, %rd3, %rd5;
	ld.global.f32 	%f1, [%rd6];
	mul.wide.s32 	%rd7, %r11, 4;
	add.s64 	%rd8, %rd4, %rd7;
	st.global.f32 	[%rd8], %f1;
	shl.b32 	%r13, %r9, 8;
	add.s32 	%r14, %r12, %r13;
	mul.wide.s32 	%rd9, %r14, 4;
	add.s64 	%rd10, %rd3, %rd9;
	ld.global.f32 	%f2, [%rd10];
	st.global.f32 	[%rd8+64], %f2;
	shl.b32 	%r15, %r9, 9;
	add.s32 	%r16, %r12, %r15;
	mul.wide.s32 	%rd11, %r16, 4;
	add.s64 	%rd12, %rd3, %rd11;
	ld.global.f32 	%f3, [%rd12];
	st.global.f32 	[%rd8+128], %f3;
	add.s32 	%r17, %r16, %r13;
	mul.wide.s32 	%rd13, %r17, 4;
	add.s64 	%rd14, %rd3, %rd13;
	ld.global.f32 	%f4, [%rd14];
	st.global.f32 	[%rd8+192], %f4;
	ret;

}
	// .globl	_ZN6matrix15transpose_tiledEPfPKf
.visible .entry _ZN6matrix15transpose_tiledEPfPKf(
	.param .u64 .ptr .align 1 _ZN6matrix15transpose_tiledEPfPKf_param_0,
	.param .u64 .ptr .align 1 _ZN6matrix15transpose_tiledEPfPKf_param_1
)
{
	.reg .b32 	%r<31>;
	.reg .b32 	%f<9>;
	.reg .b64 	%rd<21>;
	// demoted variable
	.shared .align 4 .b8 _ZZN6matrix15transpose_tiledEPfPKfE4tile[4096];
	ld.param.u64 	%rd1, [_ZN6matrix15transpose_tiledEPfPKf_param_0];
	ld.param.u64 	%rd2, [_ZN6matrix15transpose_tiledEPfPKf_param_1];
	mov.u32 	%r1, %ctaid.x;
	shl.b32 	%r2, %r1, 5;
	mov.u32 	%r3, %tid.x;
	add.s32 	%r4, %r2, %r3;
	mov.u32 	%r5, %ctaid.y;
	shl.b32 	%r6, %r5, 5;
	mov.u32 	%r7, %tid.y;
	add.s32 	%r8, %r6, %r7;
	mov.u32 	%r9, %nctaid.x;
	shl.b32 	%r10, %r9, 5;
	shl.b32 	%r11, %r3, 2;
	mov.u32 	%r12, _ZZN6matrix15transpose_tiledEPfPKfE4tile;
	add.s32 	%r13, %r12, %r11;
	cvta.to.global.u64 	%rd3, %rd2;
	mad.lo.s32 	%r14, %r8, %r10, %r4;
	mul.wide.s32 	%rd4, %r14, 4;
	add.s64 	%rd5, %rd3, %rd4;
	ld.global.f32 	%f1, [%rd5];
	shl.b32 	%r15, %r7, 7;
	add.s32 	%r16, %r13, %r15;
	st.shared.f32 	[%r16], %f1;
	shl.b32 	%r17, %r9, 8;
	add.s32 	%r18, %r14, %r17;
	mul.wide.s32 	%rd6, %r18, 4;
	add.s64 	%rd7, %rd3, %rd6;
	ld.global.f32 	%f2, [%rd7];
	st.shared.f32 	[%r16+1024], %f2;
	shl.b32 	%r19, %r9, 9;
	add.s32 	%r20, %r14, %r19;
	mul.wide.s32 	%rd8, %r20, 4;
	add.s64 	%rd9, %rd3, %rd8;
	ld.global.f32 	%f3, [%rd9];
	st.shared.f32 	[%r16+2048], %f3;
	add.s32 	%r21, %r20, %r17;
	mul.wide.s32 	%rd10, %r21, 4;
	add.s64 	%rd11, %rd3, %rd10;
	ld.global.f32 	%f4, [%rd11];
	st.shared.f32 	[%r16+3072], %f4;
	bar.sync 	0;
	add.s32 	%r22, %r6, %r3;
	add.s32 	%r23, %r2, %r7;
	mad.lo.s32 	%r24, %r3, 124, %r13;
	cvta.to.global.u64 	%rd12, %rd1;
	shl.b32 	%r25, %r7, 2;
	add.s32 	%r26, %r24, %r25;
	ld.shared.f32 	%f5, [%r26];
	mad.lo.s32 	%r27, %r23, %r10, %r22;
	mul.wide.s32 	%rd13, %r27, 4;
	add.s64 	%rd14, %rd12, %rd13;
	st.global.f32 	[%rd14], %f5;
	ld.shared.f32 	%f6, [%r26+32];
	add.s32 	%r28, %r27, %r17;
	mul.wide.s32 	%rd15, %r28, 4;
	add.s64 	%rd16, %rd12, %rd15;
	st.global.f32 	[%rd16], %f6;
	ld.shared.f32 	%f7, [%r26+64];
	add.s32 	%r29, %r27, %r19;
	mul.wide.s32 	%rd17, %r29, 4;
	add.s64 	%rd18, %rd12, %rd17;
	st.global.f32 	[%rd18], %f7;
	ld.shared.f32 	%f8, [%r26+96];
	add.s32 	%r30, %r29, %r17;
	mul.wide.s32 	%rd19, %r30, 4;
	add.s64 	%rd20, %rd12, %rd19;
	st.global.f32 	[%rd20], %f8;
	ret;

}
	// .globl	_ZN6matrix23transpose_tiled_no_bankEPfPKf
.visible .entry _ZN6matrix23transpose_tiled_no_bankEPfPKf(
	.param .u64 .ptr .align 1 _ZN6matrix23transpose_tiled_no_bankEPfPKf_param_0,
	.param .u64 .ptr .align 1 _ZN6matrix23transpose_tiled_no_bankEPfPKf_param_1
)
{
	.reg .b32 	%r<31>;
	.reg .b32 	%f<9>;
	.reg .b64 	%rd<21>;
	// demoted variable
	.shared .align 4 .b8 _ZZN6matrix23transpose_tiled_no_bankEPfPKfE4tile[4224];
	ld.param.u64 	%rd1, [_ZN6matrix23transpose_tiled_no_bankEPfPKf_param_0];
	ld.param.u64 	%rd2, [_ZN6matrix23transpose_tiled_no_bankEPfPKf_param_1];
	mov.u32 	%r1, %ctaid.x;
	shl.b32 	%r2, %r1, 5;
	mov.u32 	%r3, %tid.x;
	add.s32 	%r4, %r2, %r3;
	mov.u32 	%r5, %ctaid.y;
	shl.b32 	%r6, %r5, 5;
	mov.u32 	%r7, %tid.y;
	add.s32 	%r8, %r6, %r7;
	mov.u32 	%r9, %nctaid.x;
	shl.b32 	%r10, %r9, 5;
	shl.b32 	%r11, %r3, 2;
	mov.u32 	%r12, _ZZN6matrix23transpose_tiled_no_bankEPfPKfE4tile;
	add.s32 	%r13, %r12, %r11;
	cvta.to.global.u64 	%rd3, %rd2;
	mad.lo.s32 	%r14, %r8, %r10, %r4;
	mul.wide.s32 	%rd4, %r14, 4;
	add.s64 	%rd5, %rd3, %rd4;
	ld.global.f32 	%f1, [%rd5];
	mad.lo.s32 	%r15, %r7, 132, %r13;
	st.shared.f32 	[%r15], %f1;
	shl.b32 	%r16, %r9, 8;
	add.s32 	%r17, %r14, %r16;
	mul.wide.s32 	%rd6, %r17, 4;
	add.s64 	%rd7, %rd3, %rd6;
	ld.global.f32 	%f2, [%rd7];
	st.shared.f32 	[%r15+1056], %f2;
	shl.b32 	%r18, %r9, 9;
	add.s32 	%r19, %r14, %r18;
	mul.wide.s32 	%rd8, %r19, 4;
	add.s64 	%rd9, %rd3, %rd8;
	ld.global.f32 	%f3, [%rd9];
	st.shared.f32 	[%r15+2112], %f3;
	add.s32 	%r20, %r19, %r16;
	mul.wide.s32 	%rd10, %r20, 4;
	add.s64 	%rd11, %rd3, %rd10;
	ld.global.f32 	%f4, [%rd11];
	st.shared.f32 	[%r15+3168], %f4;
	bar.sync 	0;
	add.s32 	%r21, %r6, %r3;
	add.s32 	%r22, %r2, %r7;
	shl.b32 	%r23, %r3, 7;
	add.s32 	%r24, %r13, %r23;
	cvta.to.global.u64 	%rd12, %rd1;
	shl.b32 	%r25, %r7, 2;
	add.s32 	%r26, %r24, %r25;
	ld.shared.f32 	%f5, [%r26];
	mad.lo.s32 	%r27, %r22, %r10, %r21;
	mul.wide.s32 	%rd13, %r27, 4;
	add.s64 	%rd14, %rd12, %rd13;
	st.global.f32 	[%rd14], %f5;
	ld.shared.f32 	%f6, [%r26+32];
	add.s32 	%r28, %r27, %r16;
	mul.wide.s32 	%rd15, %r28, 4;
	add.s64 	%rd16, %rd12, %rd15;
	st.global.f32 	[%rd16], %f6;
	ld.shared.f32 	%f7, [%r26+64];
	add.s32 	%r29, %r27, %r18;
	mul.wide.s32 	%rd17, %r29, 4;
	add.s64 	%rd18, %rd12, %rd17;
	st.global.f32 	[%rd18], %f7;
	ld.shared.f32 	%f8, [%r26+96];
	add.s32 	%r30, %r29, %r16;
	mul.wide.s32 	%rd19, %r30, 4;
	add.s64 	%rd20, %rd12, %rd19;
	st.global.f32 	[%rd20], %f8;
	ret;

}


// ===== COMPILED SASS (sm_100) =====

	.target	sm_100

	.elftype	@"ET_EXEC"


//--------------------- .note.nv.tkinfo           --------------------------
	.section	.note.nv.tkinfo,"",@"SHT_NOTE"
	.sectionflags	@"SHF_NOTE_NV_TKINFO"
	.tkinfo
        /*0018*/ 	.word	0x00000002
        /*0030*/ 	.string	""
        /*0030*/ 	.string	"ptxas"
        /*0030*/ 	.string	"Cuda compilation tools, release 13.0, V13.0.88"
        /*0030*/ 	.string	"Build cuda_13.0.r13.0/compiler.36424714_0"
        /*0030*/ 	.string	"-arch sm_100 -m 64 "



//--------------------- .note.nv.cuinfo           --------------------------
	.section	.note.nv.cuinfo,"",@"SHT_NOTE"
	.sectionflags	@"SHF_NOTE_NV_CUINFO"
        /*0018*/ 	.short	0x0002
        /*001a*/ 	.short	0x0064
        /*001c*/ 	.short	0x0082
	.zero		2


//--------------------- .nv.info                  --------------------------
	.section	.nv.info,"",@"SHT_CUDA_INFO"
	.align	4


	//----- nvinfo : EIATTR_REGCOUNT
	.align		4
        /*0000*/ 	.byte	0x04, 0x2f
        /*0002*/ 	.short	(.L_1 - .L_0)
	.align		4
.L_0:
        /*0004*/ 	.word	index@(_ZN6matrix4copyEPfPKf)
        /*0008*/ 	.word	0x00000018


	//----- nvinfo : EIATTR_FRAME_SIZE
	.align		4
.L_1:
        /*000c*/ 	.byte	0x04, 0x11
        /*000e*/ 	.short	(.L_3 - .L_2)
	.align		4
.L_2:
        /*0010*/ 	.word	index@(_ZN6matrix4copyEPfPKf)
        /*0014*/ 	.word	0x00000000


	//----- nvinfo : EIATTR_REGCOUNT
	.align		4
.L_3:
        /*0018*/ 	.byte	0x04, 0x2f
        /*001a*/ 	.short	(.L_5 - .L_4)
	.align		4
.L_4:
        /*001c*/ 	.word	index@(_ZN6matrix15transpose_naiveEPfPKf)
        /*0020*/ 	.word	0x00000010


	//----- nvinfo : EIATTR_FRAME_SIZE
	.align		4
.L_5:
        /*0024*/ 	.byte	0x04, 0x11
        /*0026*/ 	.short	(.L_7 - .L_6)
	.align		4
.L_6:
        /*0028*/ 	.word	index@(_ZN6matrix15transpose_naiveEPfPKf)
        /*002c*/ 	.word	0x00000000


	//----- nvinfo : EIATTR_REGCOUNT
	.align		4
.L_7:
        /*0030*/ 	.byte	0x04, 0x2f
        /*0032*/ 	.short	(.L_9 - .L_8)
	.align		4
.L_8:
        /*0034*/ 	.word	index@(_ZN6matrix15transpose_tiledEPfPKf)
        /*0038*/ 	.word	0x00000018


	//----- nvinfo : EIATTR_FRAME_SIZE
	.align		4
.L_9:
        /*003c*/ 	.byte	0x04, 0x11
        /*003e*/ 	.short	(.L_11 - .L_10)
	.align		4
.L_10:
        /*0040*/ 	.word	index@(_ZN6matrix15transpose_tiledEPfPKf)
        /*0044*/ 	.word	0x00000000


	//----- nvinfo : EIATTR_REGCOUNT
	.align		4
.L_11:
        /*0048*/ 	.byte	0x04, 0x2f
        /*004a*/ 	.short	(.L_13 - .L_12)
	.align		4
.L_12:
        /*004c*/ 	.word	index@(_ZN6matrix23transpose_tiled_no_bankEPfPKf)
        /*0050*/ 	.word	0x00000018


	//----- nvinfo : EIATTR_FRAME_SIZE
	.align		4
.L_13:
        /*0054*/ 	.byte	0x04, 0x11
        /*0056*/ 	.short	(.L_15 - .L_14)
	.align		4
.L_14:
        /*0058*/ 	.word	index@(_ZN6matrix23transpose_tiled_no_bankEPfPKf)
        /*005c*/ 	.word	0x00000000


	//----- nvinfo : EIATTR_MIN_STACK_SIZE
	.align		4
.L_15:
        /*0060*/ 	.byte	0x04, 0x12
        /*0062*/ 	.short	(.L_17 - .L_16)
	.align		4
.L_16:
        /*0064*/ 	.word	index@(_ZN6matrix23transpose_tiled_no_bankEPfPKf)
        /*0068*/ 	.word	0x00000000


	//----- nvinfo : EIATTR_MIN_STACK_SIZE
	.align		4
.L_17:
        /*006c*/ 	.byte	0x04, 0x12
        /*006e*/ 	.short	(.L_19 - .L_18)
	.align		4
.L_18:
        /*0070*/ 	.word	index@(_ZN6matrix15transpose_tiledEPfPKf)
        /*0074*/ 	.word	0x00000000


	//----- nvinfo : EIATTR_MIN_STACK_SIZE
	.align		4
.L_19:
        /*0078*/ 	.byte	0x04, 0x12
        /*007a*/ 	.short	(.L_21 - .L_20)
	.align		4
.L_20:
        /*007c*/ 	.word	index@(_ZN6matrix15transpose_naiveEPfPKf)
        /*0080*/ 	.word	0x00000000


	//----- nvinfo : EIATTR_MIN_STACK_SIZE
	.align		4
.L_21:
        /*0084*/ 	.byte	0x04, 0x12
        /*0086*/ 	.short	(.L_23 - .L_22)
	.align		4
.L_22:
        /*0088*/ 	.word	index@(_ZN6matrix4copyEPfPKf)
        /*008c*/ 	.word	0x00000000
.L_23:


//--------------------- .nv.compat                --------------------------
	.section	.nv.compat,"",@"SHT_CUDA_COMPAT_INFO"
	.align	4
        /*0000*/ 	.byte	0x02, 0x09, 0x00, 0x00, 0x02, 0x02, 0x01, 0x00, 0x02, 0x05, 0x05, 0x00, 0x03, 0x07, 0x01, 0x01
        /*0010*/ 	.byte	0x02, 0x03, 0x00, 0x00, 0x02, 0x06, 0x01, 0x00, 0x04, 0x0b, 0x08, 0x00, 0x09, 0x00, 0x00, 0x00
        /*0020*/ 	.byte	0x00, 0x00, 0x00, 0x00


//--------------------- .nv.info._ZN6matrix23transpose_tiled_no_bankEPfPKf --------------------------
	.section	.nv.info._ZN6matrix23transpose_tiled_no_bankEPfPKf,"",@"SHT_CUDA_INFO"
	.sectionflags	@""
	.align	4


	//----- nvinfo : EIATTR_CUDA_API_VERSION
	.align		4
        /*0000*/ 	.byte	0x04, 0x37
        /*0002*/ 	.short	(.L_25 - .L_24)
.L_24:
        /*0004*/ 	.word	0x00000082


	//----- nvinfo : EIATTR_KPARAM_INFO
	.align		4
.L_25:
        /*0008*/ 	.byte	0x04, 0x17
        /*000a*/ 	.short	(.L_27 - .L_26)
.L_26:
        /*000c*/ 	.word	0x00000000
        /*0010*/ 	.short	0x0001
        /*0012*/ 	.short	0x0008
        /*0014*/ 	.byte	0x00, 0xf5, 0x21, 0x00


	//----- nvinfo : EIATTR_KPARAM_INFO
	.align		4
.L_27:
        /*0018*/ 	.byte	0x04, 0x17
        /*001a*/ 	.short	(.L_29 - .L_28)
.L_28:
        /*001c*/ 	.word	0x00000000
        /*0020*/ 	.short	0x0000
        /*0022*/ 	.short	0x0000
        /*0024*/ 	.byte	0x00, 0xf5, 0x21, 0x00


	//----- nvinfo : EIATTR_SPARSE_MMA_MASK
	.align		4
.L_29:
        /*0028*/ 	.byte	0x03, 0x50
        /*002a*/ 	.short	0x0000


	//----- nvinfo : EIATTR_MAXREG_COUNT
	.align		4
        /*002c*/ 	.byte	0x03, 0x1b
        /*002e*/ 	.short	0x00ff


	//----- nvinfo : EIATTR_NUM_BARRIERS
	.align		4
        /*0030*/ 	.byte	0x02, 0x4c
        /*0032*/ 	.byte	0x01
	.zero		1


	//----- nvinfo : EIATTR_MERCURY_ISA_VERSION
	.align		4
        /*0034*/ 	.byte	0x03, 0x5f
        /*0036*/ 	.short	0x0101


	//----- nvinfo : EIATTR_VRC_CTA_INIT_COUNT
	.align		4
        /*0038*/ 	.byte	0x02, 0x4a
	.zero		1
	.zero		1


	//----- nvinfo : EIATTR_EXIT_INSTR_OFFSETS
	.align		4
        /*003c*/ 	.byte	0x04, 0x1c
        /*003e*/ 	.short	(.L_31 - .L_30)


	//   ....[0]....
.L_30:
        /*0040*/ 	.word	0x00000360


	//----- nvinfo : EIATTR_CBANK_PARAM_SIZE
	.align		4
.L_31:
        /*0044*/ 	.byte	0x03, 0x19
        /*0046*/ 	.short	0x0010


	//----- nvinfo : EIATTR_PARAM_CBANK
	.align		4
        /*0048*/ 	.byte	0x04, 0x0a
        /*004a*/ 	.short	(.L_33 - .L_32)
	.align		4
.L_32:
        /*004c*/ 	.word	index@(.nv.constant0._ZN6matrix23transpose_tiled_no_bankEPfPKf)
        /*0050*/ 	.short	0x0380
        /*0052*/ 	.short	0x0010


	//----- nvinfo : EIATTR_SW_WAR
	.align		4
.L_33:
        /*0054*/ 	.byte	0x04, 0x36
        /*0056*/ 	.short	(.L_35 - .L_34)
.L_34:
        /*0058*/ 	.word	0x00000008
.L_35:


//--------------------- .nv.info._ZN6matrix15transpose_tiledEPfPKf --------------------------
	.section	.nv.info._ZN6matrix15transpose_tiledEPfPKf,"",@"SHT_CUDA_INFO"
	.sectionflags	@""
	.align	4


	//----- nvinfo : EIATTR_CUDA_API_VERSION
	.align		4
        /*0000*/ 	.byte	0x04, 0x37
        /*0002*/ 	.short	(.L_37 - .L_36)
.L_36:
        /*0004*/ 	.word	0x00000082


	//----- nvinfo : EIATTR_KPARAM_INFO
	.align		4
.L_37:
        /*0008*/ 	.byte	0x04, 0x17
        /*000a*/ 	.short	(.L_39 - .L_38)
.L_38:
        /*000c*/ 	.word	0x00000000
        /*0010*/ 	.short	0x0001
        /*0012*/ 	.short	0x0008
        /*0014*/ 	.byte	0x00, 0xf5, 0x21, 0x00


	//----- nvinfo : EIATTR_KPARAM_INFO
	.align		4
.L_39:
        /*0018*/ 	.byte	0x04, 0x17
        /*001a*/ 	.short	(.L_41 - .L_40)
.L_40:
        /*001c*/ 	.word	0x00000000
        /*0020*/ 	.short	0x0000
        /*0022*/ 	.short	0x0000
        /*0024*/ 	.byte	0x00, 0xf5, 0x21, 0x00


	//----- nvinfo : EIATTR_SPARSE_MMA_MASK
	.align		4
.L_41:
        /*0028*/ 	.byte	0x03, 0x50
        /*002a*/ 	.short	0x0000


	//----- nvinfo : EIATTR_MAXREG_COUNT
	.align		4
        /*002c*/ 	.byte	0x03, 0x1b
        /*002e*/ 	.short	0x00ff


	//----- nvinfo : EIATTR_NUM_BARRIERS
	.align		4
        /*0030*/ 	.byte	0x02, 0x4c
        /*0032*/ 	.byte	0x01
	.zero		1


	//----- nvinfo : EIATTR_MERCURY_ISA_VERSION
	.align		4
        /*0034*/ 	.byte	0x03, 0x5f
        /*0036*/ 	.short	0x0101


	//----- nvinfo : EIATTR_VRC_CTA_INIT_COUNT
	.align		4
        /*0038*/ 	.byte	0x02, 0x4a
	.zero		1
	.zero		1


	//----- nvinfo : EIATTR_EXIT_INSTR_OFFSETS
	.align		4
        /*003c*/ 	.byte	0x04, 0x1c
        /*003e*/ 	.short	(.L_43 - .L_42)


	//   ....[0]....
.L_42:
        /*0040*/ 	.word	0x00000360


	//----- nvinfo : EIATTR_CBANK_PARAM_SIZE
	.align		4
.L_43:
        /*0044*/ 	.byte	0x03, 0x19
        /*0046*/ 	.short	0x0010


	//----- nvinfo : EIATTR_PARAM_CBANK
	.align		4
        /*0048*/ 	.byte	0x04, 0x0a
        /*004a*/ 	.short	(.L_45 - .L_44)
	.align		4
.L_44:
        /*004c*/ 	.word	index@(.nv.constant0._ZN6matrix15transpose_tiledEPfPKf)
        /*0050*/ 	.short	0x0380
        /*0052*/ 	.short	0x0010


	//----- nvinfo : EIATTR_SW_WAR
	.align		4
.L_45:
        /*0054*/ 	.byte	0x04, 0x36
        /*0056*/ 	.short	(.L_47 - .L_46)
.L_46:
        /*0058*/ 	.word	0x00000008
.L_47:


//--------------------- .nv.info._ZN6matrix15transpose_naiveEPfPKf --------------------------
	.section	.nv.info._ZN6matrix15transpose_naiveEPfPKf,"",@"SHT_CUDA_INFO"
	.sectionflags	@""
	.align	4


	//----- nvinfo : EIATTR_CUDA_API_VERSION
	.align		4
        /*0000*/ 	.byte	0x04, 0x37
        /*0002*/ 	.short	(.L_49 - .L_48)
.L_48:
        /*0004*/ 	.word	0x00000082


	//----- nvinfo : EIATTR_KPARAM_INFO
	.align		4
.L_49:
        /*0008*/ 	.byte	0x04, 0x17
        /*000a*/ 	.short	(.L_51 - .L_50)
.L_50:
        /*000c*/ 	.word	0x00000000
        /*0010*/ 	.short	0x0001
        /*0012*/ 	.short	0x0008
        /*0014*/ 	.byte	0x00, 0xf5, 0x21, 0x00


	//----- nvinfo : EIATTR_KPARAM_INFO
	.align		4
.L_51:
        /*0018*/ 	.byte	0x04, 0x17
        /*001a*/ 	.short	(.L_53 - .L_52)
.L_52:
        /*001c*/ 	.word	0x00000000
        /*0020*/ 	.short	0x0000
        /*0022*/ 	.short	0x0000
        /*0024*/ 	.byte	0x00, 0xf5, 0x21, 0x00


	//----- nvinfo : EIATTR_SPARSE_MMA_MASK
	.align		4
.L_53:
        /*0028*/ 	.byte	0x03, 0x50
        /*002a*/ 	.short	0x0000


	//----- nvinfo : EIATTR_MAXREG_COUNT
	.align		4
        /*002c*/ 	.byte	0x03, 0x1b
        /*002e*/ 	.short	0x00ff


	//----- nvinfo : EIATTR_MERCURY_ISA_VERSION
	.align		4
        /*0030*/ 	.byte	0x03, 0x5f
        /*0032*/ 	.short	0x0101


	//----- nvinfo : EIATTR_VRC_CTA_INIT_COUNT
	.align		4
        /*0034*/ 	.byte	0x02, 0x4a
	.zero		1
	.zero		1


	//----- nvinfo : EIATTR_EXIT_INSTR_OFFSETS
	.align		4
        /*0038*/ 	.byte	0x04, 0x1c
        /*003a*/ 	.short	(.L_55 - .L_54)


	//   ....[0]....
.L_54:
        /*003c*/ 	.word	0x000001e0


	//----- nvinfo : EIATTR_CBANK_PARAM_SIZE
	.align		4
.L_55:
        /*0040*/ 	.byte	0x03, 0x19
        /*0042*/ 	.short	0x0010


	//----- nvinfo : EIATTR_PARAM_CBANK
	.align		4
        /*0044*/ 	.byte	0x04, 0x0a
        /*0046*/ 	.short	(.L_57 - .L_56)
	.align		4
.L_56:
        /*0048*/ 	.word	index@(.nv.constant0._ZN6matrix15transpose_naiveEPfPKf)
        /*004c*/ 	.short	0x0380
        /*004e*/ 	.short	0x0010


	//----- nvinfo : EIATTR_SW_WAR
	.align		4
.L_57:
        /*0050*/ 	.byte	0x04, 0x36
        /*0052*/ 	.short	(.L_59 - .L_58)
.L_58:
        /*0054*/ 	.word	0x00000008
.L_59:


//--------------------- .nv.info._ZN6matrix4copyEPfPKf --------------------------
	.section	.nv.info._ZN6matrix4copyEPfPKf,"",@"SHT_CUDA_INFO"
	.sectionflags	@""
	.align	4


	//----- nvinfo : EIATTR_CUDA_API_VERSION
	.align		4
        /*0000*/ 	.byte	0x04, 0x37
        /*0002*/ 	.short	(.L_61 - .L_60)
.L_60:
        /*0004*/ 	.word	0x00000082


	//----- nvinfo : EIATTR_KPARAM_INFO
	.align		4
.L_61:
        /*0008*/ 	.byte	0x04, 0x17
        /*000a*/ 	.short	(.L_63 - .L_62)
.L_62:
        /*000c*/ 	.word	0x00000000
        /*0010*/ 	.short	0x0001
        /*0012*/ 	.short	0x0008
        /*0014*/ 	.byte	0x00, 0xf5, 0x21, 0x00


	//----- nvinfo : EIATTR_KPARAM_INFO
	.align		4
.L_63:
        /*0018*/ 	.byte	0x04, 0x17
        /*001a*/ 	.short	(.L_65 - .L_64)
.L_64:
        /*001c*/ 	.word	0x00000000
        /*0020*/ 	.short	0x0000
        /*0022*/ 	.short	0x0000
        /*0024*/ 	.byte	0x00, 0xf5, 0x21, 0x00


	//----- nvinfo : EIATTR_SPARSE_MMA_MASK
	.align		4
.L_65:
        /*0028*/ 	.byte	0x03, 0x50
        /*002a*/ 	.short	0x0000


	//----- nvinfo : EIATTR_MAXREG_COUNT
	.align		4
        /*002c*/ 	.byte	0x03, 0x1b
        /*002e*/ 	.short	0x00ff


	//----- nvinfo : EIATTR_MERCURY_ISA_VERSION
	.align		4
        /*0030*/ 	.byte	0x03, 0x5f
        /*0032*/ 	.short	0x0101


	//----- nvinfo : EIATTR_VRC_CTA_INIT_COUNT
	.align		4
        /*0034*/ 	.byte	0x02, 0x4a
	.zero		1
	.zero		1


	//----- nvinfo : EIATTR_EXIT_INSTR_OFFSETS
	.align		4
        /*0038*/ 	.byte	0x04, 0x1c
        /*003a*/ 	.short	(.L_67 - .L_66)


	//   ....[0]....
.L_66:
        /*003c*/ 	.word	0x00000200


	//----- nvinfo : EIATTR_CBANK_PARAM_SIZE
	.align		4
.L_67:
        /*0040*/ 	.byte	0x03, 0x19
        /*0042*/ 	.short	0x0010


	//----- nvinfo : EIATTR_PARAM_CBANK
	.align		4
        /*0044*/ 	.byte	0x04, 0x0a
        /*0046*/ 	.short	(.L_69 - .L_68)
	.align		4
.L_68:
        /*0048*/ 	.word	index@(.nv.constant0._ZN6matrix4copyEPfPKf)
        /*004c*/ 	.short	0x0380
        /*004e*/ 	.short	0x0010


	//----- nvinfo : EIATTR_SW_WAR
	.align		4
.L_69:
        /*0050*/ 	.byte	0x04, 0x36
        /*0052*/ 	.short	(.L_71 - .L_70)
.L_70:
        /*0054*/ 	.word	0x00000008
.L_71:


//--------------------- .nv.callgraph             --------------------------
	.section	.nv.callgraph,"",@"SHT_CUDA_CALLGRAPH"
	.align	4
	.sectionentsize	8
	.align		4
        /*0000*/ 	.word	0x00000000
	.align		4
        /*0004*/ 	.word	0xffffffff
	.align		4
        /*0008*/ 	.word	0x00000000
	.align		4
        /*000c*/ 	.word	0xfffffffe
	.align		4
        /*0010*/ 	.word	0x00000000
	.align		4
        /*0014*/ 	.word	0xfffffffd
	.align		4
        /*0018*/ 	.word	0x00000000
	.align		4
        /*001c*/ 	.word	0xfffffffc


//--------------------- .text._ZN6matrix23transpose_tiled_no_bankEPfPKf --------------------------
	.section	.text._ZN6matrix23transpose_tiled_no_bankEPfPKf,"ax",@progbits
	.align	128
        .global         _ZN6matrix23transpose_tiled_no_bankEPfPKf
        .type           _ZN6matrix23transpose_tiled_no_bankEPfPKf,@function
        .size           _ZN6matrix23transpose_tiled_no_bankEPfPKf,(.L_x_4 - _ZN6matrix23transpose_tiled_no_bankEPfPKf)
        .other          _ZN6matrix23transpose_tiled_no_bankEPfPKf,@"STO_CUDA_ENTRY STV_DEFAULT"
_ZN6matrix23transpose_tiled_no_bankEPfPKf:
.text._ZN6matrix23transpose_tiled_no_bankEPfPKf:
[----:B------:R-:W-:Y:S01]  /*0000*/  LDC R1, c[0x0][0x37c] ;  /* 0x0000df00ff017b82 */ /* 0x000fe20000000800 */
[----:B------:R-:W0:Y:S07]  /*0010*/  S2R R6, SR_CTAID.X ;  /* 0x0000000000067919 */ /* 0x000e2e0000002500 */
[----:B------:R-:W1:Y:S01]  /*0020*/  LDC R4, c[0x0][0x370] ;  /* 0x0000dc00ff047b82 */ /* 0x000e620000000800 */
[----:B------:R-:W2:Y:S01]  /*0030*/  LDCU.64 UR6, c[0x0][0x358] ;  /* 0x00006b00ff0677ac */ /* 0x000ea20008000a00 */
[----:B------:R-:W0:Y:S01]  /*0040*/  S2R R5, SR_TID.X ;  /* 0x0000000000057919 */ /* 0x000e220000002100 */
[----:B------:R-:W3:Y:S05]  /*0050*/  S2R R0, SR_CTAID.Y ;  /* 0x0000000000007919 */ /* 0x000eea0000002600 */
[----:B------:R-:W4:Y:S01]  /*0060*/  LDC.64 R2, c[0x0][0x388] ;  /* 0x0000e200ff027b82 */ /* 0x000f220000000a00 */
[----:B------:R-:W3:Y:S01]  /*0070*/  S2R R7, SR_TID.Y ;  /* 0x0000000000077919 */ /* 0x000ee20000002200 */
[----:B-1----:R-:W-:-:S02]  /*0080*/  SHF.L.U32 R8, R4, 0x5, RZ ;  /* 0x0000000504087819 */ /* 0x002fc400000006ff */
[----:B0-----:R-:W-:Y:S02]  /*0090*/  LEA R9, R6, R5, 0x5 ;  /* 0x0000000506097211 */ /* 0x001fe400078e28ff */
[----:B---3--:R-:W-:-:S05]  /*00a0*/  LEA R10, R0, R7, 0x5 ;  /* 0x00000007000a7211 */ /* 0x008fca00078e28ff */
[----:B------:R-:W-:-:S04]  /*00b0*/  IMAD R9, R10, R8, R9 ;  /* 0x000000080a097224 */ /* 0x000fc800078e0209 */
[--C-:B----4-:R-:W-:Y:S01]  /*00c0*/  IMAD.WIDE R10, R9, 0x4, R2.reuse ;  /* 0x00000004090a7825 */ /* 0x110fe200078e0202 */
[CC--:B------:R-:W-:Y:S02]  /*00d0*/  LEA R15, R4.reuse, R9.reuse, 0x9 ;  /* 0x00000009040f7211 */ /* 0x0c0fe400078e48ff */
[C---:B------:R-:W-:Y:S02]  /*00e0*/  LEA R13, R4.reuse, R9, 0x8 ;  /* 0x00000009040d7211 */ /* 0x040fe400078e40ff */
[----:B------:R-:W-:Y:S01]  /*00f0*/  LEA R17, R4, R15, 0x8 ;  /* 0x0000000f04117211 */ /* 0x000fe200078e40ff */
[--C-:B------:R-:W-:Y:S01]  /*0100*/  IMAD.WIDE R14, R15, 0x4, R2.reuse ;  /* 0x000000040f0e7825 */ /* 0x100fe200078e0202 */
[----:B--2---:R-:W2:Y:S03]  /*0110*/  LDG.E R10, desc[UR6][R10.64] ;  /* 0x000000060a0a7981 */ /* 0x004ea6000c1e1900 */
[----:B------:R-:W-:-:S02]  /*0120*/  IMAD.WIDE R12, R13, 0x4, R2 ;  /* 0x000000040d0c7825 */ /* 0x000fc400078e0202 */
[----:B------:R-:W3:Y:S02]  /*0130*/  LDG.E R14, desc[UR6][R14.64] ;  /* 0x000000060e0e7981 */ /* 0x000ee4000c1e1900 */
[----:B------:R-:W-:Y:S02]  /*0140*/  IMAD.WIDE R2, R17, 0x4, R2 ;  /* 0x0000000411027825 */ /* 0x000fe400078e0202 */
[----:B------:R-:W4:Y:S04]  /*0150*/  LDG.E R12, desc[UR6][R12.64] ;  /* 0x000000060c0c7981 */ /* 0x000f28000c1e1900 */
[----:B------:R0:W5:Y:S01]  /*0160*/  LDG.E R18, desc[UR6][R2.64] ;  /* 0x0000000602127981 */ /* 0x000162000c1e1900 */
[----:B------:R-:W1:Y:S01]  /*0170*/  S2UR UR5, SR_CgaCtaId ;  /* 0x00000000000579c3 */ /* 0x000e620000008800 */
[----:B------:R-:W-:-:S07]  /*0180*/  UMOV UR4, 0x400 ;  /* 0x0000040000047882 */ /* 0x000fce0000000000 */
[----:B0-----:R-:W0:Y:S01]  /*0190*/  LDC.64 R2, c[0x0][0x380] ;  /* 0x0000e000ff027b82 */ /* 0x001e220000000a00 */
[----:B-1----:R-:W-:-:S06]  /*01a0*/  ULEA UR4, UR5, UR4, 0x18 ;  /* 0x0000000405047291 */ /* 0x002fcc000f8ec0ff */
[----:B------:R-:W-:-:S05]  /*01b0*/  LEA R16, R5, UR4, 0x2 ;  /* 0x0000000405107c11 */ /* 0x000fca000f8e10ff */
[----:B------:R-:W-:Y:S01]  /*01c0*/  IMAD R9, R7, 0x84, R16 ;  /* 0x0000008407097824 */ /* 0x000fe200078e0210 */
[----:B------:R-:W-:-:S04]  /*01d0*/  LEA R16, R5, R16, 0x7 ;  /* 0x0000001005107211 */ /* 0x000fc800078e38ff */
[----:B------:R-:W-:Y:S02]  /*01e0*/  LEA R16, R7, R16, 0x2 ;  /* 0x0000001007107211 */ /* 0x000fe400078e10ff */
[----:B------:R-:W-:Y:S02]  /*01f0*/  LEA R5, R0, R5, 0x5 ;  /* 0x0000000500057211 */ /* 0x000fe400078e28ff */
[----:B------:R-:W-:-:S05]  /*0200*/  LEA R6, R6, R7, 0x5 ;  /* 0x0000000706067211 */ /* 0x000fca00078e28ff */
[----:B------:R-:W-:-:S05]  /*0210*/  IMAD R5, R8, R6, R5 ;  /* 0x0000000608057224 */ /* 0x000fca00078e0205 */
[CC--:B------:R-:W-:Y:S02]  /*0220*/  LEA R17, R4.reuse, R5.reuse, 0x9 ;  /* 0x0000000504117211 */ /* 0x0c0fe400078e48ff */
[C---:B------:R-:W-:Y:S02]  /*0230*/  LEA R7, R4.reuse, R5, 0x8 ;  /* 0x0000000504077211 */ /* 0x040fe400078e40ff */
[----:B------:R-:W-:Y:S01]  /*0240*/  LEA R21, R4, R17, 0x8 ;  /* 0x0000001104157211 */ /* 0x000fe200078e40ff */
[----:B0-----:R-:W-:-:S04]  /*0250*/  IMAD.WIDE R4, R5, 0x4, R2 ;  /* 0x0000000405047825 */ /* 0x001fc800078e0202 */
[--C-:B------:R-:W-:Y:S01]  /*0260*/  IMAD.WIDE R6, R7, 0x4, R2.reuse ;  /* 0x0000000407067825 */ /* 0x100fe200078e0202 */
[----:B--2---:R-:W-:Y:S04]  /*0270*/  STS [R9], R10 ;  /* 0x0000000a09007388 */ /* 0x004fe80000000800 */
[----:B---3--:R-:W-:Y:S04]  /*0280*/  STS [R9+0x840], R14 ;  /* 0x0008400e09007388 */ /* 0x008fe80000000800 */
[----:B----4-:R-:W-:Y:S04]  /*0290*/  STS [R9+0x420], R12 ;  /* 0x0004200c09007388 */ /* 0x010fe80000000800 */
[----:B-----5:R0:W-:Y:S01]  /*02a0*/  STS [R9+0xc60], R18 ;  /* 0x000c601209007388 */ /* 0x0201e20000000800 */
[----:B------:R-:W-:Y:S06]  /*02b0*/  BAR.SYNC.DEFER_BLOCKING 0x0 ;  /* 0x0000000000007b1d */ /* 0x000fec0000010000 */
[----:B------:R-:W1:Y:S04]  /*02c0*/  LDS R11, [R16] ;  /* 0x00000000100b7984 */ /* 0x000e680000000800 */
[----:B------:R-:W2:Y:S04]  /*02d0*/  LDS R13, [R16+0x20] ;  /* 0x00002000100d7984 */ /* 0x000ea80000000800 */
[----:B------:R-:W3:Y:S04]  /*02e0*/  LDS R15, [R16+0x40] ;  /* 0x00004000100f7984 */ /* 0x000ee80000000800 */
[----:B------:R-:W4:Y:S01]  /*02f0*/  LDS R19, [R16+0x60] ;  /* 0x0000600010137984 */ /* 0x000f220000000800 */
[----:B0-----:R-:W-:-:S04]  /*0300*/  IMAD.WIDE R8, R17, 0x4, R2 ;  /* 0x0000000411087825 */ /* 0x001fc800078e0202 */
[----:B------:R-:W-:Y:S01]  /*0310*/  IMAD.WIDE R2, R21, 0x4, R2 ;  /* 0x0000000415027825 */ /* 0x000fe200078e0202 */
[----:B-1----:R-:W-:Y:S04]  /*0320*/  STG.E desc[UR6][R4.64], R11 ;  /* 0x0000000b04007986 */ /* 0x002fe8000c101906 */
[----:B--2---:R-:W-:Y:S04]  /*0330*/  STG.E desc[UR6][R6.64], R13 ;  /* 0x0000000d06007986 */ /* 0x004fe8000c101906 */
[----:B---3--:R-:W-:Y:S04]  /*0340*/  STG.E desc[UR6][R8.64], R15 ;  /* 0x0000000f08007986 */ /* 0x008fe8000c101906 */
[----:B----4-:R-:W-:Y:S01]  /*0350*/  STG.E desc[UR6][R2.64], R19 ;  /* 0x0000001302007986 */ /* 0x010fe2000c101906 */
[----:B------:R-:W-:Y:S05]  /*0360*/  EXIT ;  /* 0x000000000000794d */ /* 0x000fea0003800000 */
.L_x_0:
[----:B------:R-:W-:-:S00]  /*0370*/  BRA `(.L_x_0) ;  /* 0xfffffffc00fc7947 */ /* 0x000fc0000383ffff */
[----:B------:R-:W-:-:S00]  /*0380*/  NOP ;  /* 0x0000000000007918 */ /* 0x000fc00000000000 */
[----:B------:R-:W-:-:S00]  /*0390*/  NOP ;  /* 0x0000000000007918 */ /* 0x000fc00000000000 */
[----:B------:R-:W-:-:S00]  /*03a0*/  NOP ;  /* 0x0000000000007918 */ /* 0x000fc00000000000 */
[----:B------:R-:W-:-:S00]  /*03b0*/  NOP ;  /* 0x0000000000007918 */ /* 0x000fc00000000000 */
[----:B------:R-:W-:-:S00]  /*03c0*/  NOP ;  /* 0x0000000000007918 */ /* 0x000fc00000000000 */
[----:B------:R-:W-:-:S00]  /*03d0*/  NOP ;  /* 0x0000000000007918 */ /* 0x000fc00000000000 */
[----:B------:R-:W-:-:S00]  /*03e0*/  NOP ;  /* 0x0000000000007918 */ /* 0x000fc00000000000 */
[----:B------:R-:W-:-:S00]  /*03f0*/  NOP ;  /* 0x0000000000007918 */ /* 0x000fc00000000000 */
.L_x_4:


//--------------------- .text._ZN6matrix15transpose_tiledEPfPKf --------------------------
	.section	.text._ZN6matrix15transpose_tiledEPfPKf,"ax",@progbits
	.align	128
        .global         _ZN6matrix15transpose_tiledEPfPKf
        .type           _ZN6matrix15transpose_tiledEPfPKf,@function
        .size           _ZN6matrix15transpose_tiledEPfPKf,(.L_x_5 - _ZN6matrix15transpose_tiledEPfPKf)
        .other          _ZN6matrix15transpose_tiledEPfPKf,@"STO_CUDA_ENTRY STV_DEFAULT"
_ZN6matrix15transpose_tiledEPfPKf:
.text._ZN6matrix15transpose_tiledEPfPKf:
        /* <DEDUP_REMOVED lines=27> */
[----:B------:R-:W-:-:S04]  /*01b0*/  LEA R16, R5, UR4, 0x2 ;  /* 0x0000000405107c11 */ /* 0x000fc8000f8e10ff */
[----:B------:R-:W-:Y:S01]  /*01c0*/  LEA R9, R7, R16, 0x7 ;  /* 0x0000001007097211 */ /* 0x000fe200078e38ff */
[----:B------:R-:W-:-:S05]  /*01d0*/  IMAD R16, R5, 0x7c, R16 ;  /* 0x0000007c05107824 */ /* 0x000fca00078e0210 */
        /* <DEDUP_REMOVED lines=25> */
.L_x_1:
        /* <DEDUP_REMOVED lines=9> */
.L_x_5:


//--------------------- .text._ZN6matrix15transpose_naiveEPfPKf --------------------------
	.section	.text._ZN6matrix15transpose_naiveEPfPKf,"ax",@progbits
	.align	128
        .global         _ZN6matrix15transpose_naiveEPfPKf
        .type           _ZN6matrix15transpose_naiveEPfPKf,@function
        .size           _ZN6matrix15transpose_naiveEPfPKf,(.L_x_6 - _ZN6matrix15transpose_naiveEPfPKf)
        .other          _ZN6matrix15transpose_naiveEPfPKf,@"STO_CUDA_ENTRY STV_DEFAULT"
_ZN6matrix15transpose_naiveEPfPKf:
.text._ZN6matrix15transpose_naiveEPfPKf:
        /* <DEDUP_REMOVED lines=10> */
[----:B---3--:R-:W-:Y:S02]  /*00a0*/  LEA R5, R4, R7, 0x5 ;  /* 0x0000000704057211 */ /* 0x008fe400078e28ff */
[----:B------:R-:W0:Y:S03]  /*00b0*/  LDC.64 R6, c[0x0][0x380] ;  /* 0x0000e000ff067b82 */ /* 0x000e260000000a00 */
[----:B------:R-:W-:-:S04]  /*00c0*/  IMAD R11, R5, R9, R0 ;  /* 0x00000009050b7224 */ /* 0x000fc800078e0200 */
[----:B----4-:R-:W-:-:S06]  /*00d0*/  IMAD.WIDE R4, R11, 0x4, R2 ;  /* 0x000000040b047825 */ /* 0x010fcc00078e0202 */
[----:B--2---:R-:W2:Y:S01]  /*00e0*/  LDG.E R5, desc[UR4][R4.64] ;  /* 0x0000000404057981 */ /* 0x004ea2000c1e1900 */
[----:B------:R-:W-:Y:S01]  /*00f0*/  IMAD R9, R0, R9, RZ ;  /* 0x0000000900097224 */ /* 0x000fe200078e02ff */
[----:B------:R-:W-:-:S03]  /*0100*/  LEA R13, R12, R11, 0x8 ;  /* 0x0000000b0c0d7211 */ /* 0x000fc600078e40ff */
[----:B0-----:R-:W-:-:S04]  /*0110*/  IMAD.WIDE R6, R9, 0x4, R6 ;  /* 0x0000000409067825 */ /* 0x001fc800078e0206 */
[----:B------:R-:W-:Y:S01]  /*0120*/  IMAD.WIDE R8, R13, 0x4, R2 ;  /* 0x000000040d087825 */ /* 0x000fe200078e0202 */
[----:B--2---:R-:W-:Y:S05]  /*0130*/  STG.E desc[UR4][R6.64], R5 ;  /* 0x0000000506007986 */ /* 0x004fea000c101904 */
[----:B------:R-:W2:Y:S01]  /*0140*/  LDG.E R9, desc[UR4][R8.64] ;  /* 0x0000000408097981 */ /* 0x000ea2000c1e1900 */
[----:B------:R-:W-:-:S05]  /*0150*/  LEA R13, R12, R11, 0x9 ;  /* 0x0000000b0c0d7211 */ /* 0x000fca00078e48ff */
[--C-:B------:R-:W-:Y:S01]  /*0160*/  IMAD.WIDE R10, R13, 0x4, R2.reuse ;  /* 0x000000040d0a7825 */ /* 0x100fe200078e0202 */
[----:B------:R-:W-:Y:S01]  /*0170*/  LEA R13, R12, R13, 0x8 ;  /* 0x0000000d0c0d7211 */ /* 0x000fe200078e40ff */
[----:B--2---:R-:W-:Y:S04]  /*0180*/  STG.E desc[UR4][R6.64+0x40], R9 ;  /* 0x0000400906007986 */ /* 0x004fe8000c101904 */
[----:B------:R-:W2:Y:S01]  /*0190*/  LDG.E R11, desc[UR4][R10.64] ;  /* 0x000000040a0b7981 */ /* 0x000ea2000c1e1900 */
[----:B------:R-:W-:-:S03]  /*01a0*/  IMAD.WIDE R2, R13, 0x4, R2 ;  /* 0x000000040d027825 */ /* 0x000fc600078e0202 */
[----:B--2---:R-:W-:Y:S04]  /*01b0*/  STG.E desc[UR4][R6.64+0x80], R11 ;  /* 0x0000800b06007986 */ /* 0x004fe8000c101904 */
[----:B------:R-:W2:Y:S04]  /*01c0*/  LDG.E R3, desc[UR4][R2.64] ;  /* 0x0000000402037981 */ /* 0x000ea8000c1e1900 */
[----:B--2---:R-:W-:Y:S01]  /*01d0*/  STG.E desc[UR4][R6.64+0xc0], R3 ;  /* 0x0000c00306007986 */ /* 0x004fe2000c101904 */
[----:B------:R-:W-:Y:S05]  /*01e0*/  EXIT ;  /* 0x000000000000794d */ /* 0x000fea0003800000 */
.L_x_2:
        /* <DEDUP_REMOVED lines=9> */
.L_x_6:


//--------------------- .text._ZN6matrix4copyEPfPKf --------------------------
	.section	.text._ZN6matrix4copyEPfPKf,"ax",@progbits
	.align	128
        .global         _ZN6matrix4copyEPfPKf
        .type           _ZN6matrix4copyEPfPKf,@function
        .size           _ZN6matrix4copyEPfPKf,(.L_x_7 - _ZN6matrix4copyEPfPKf)
        .other          _ZN6matrix4copyEPfPKf,@"STO_CUDA_ENTRY STV_DEFAULT"
_ZN6matrix4copyEPfPKf:
.text._ZN6matrix4copyEPfPKf:
[----:B------:R-:W-:Y:S01]  /*0000*/  LDC R1, c[0x0][0x37c] ;  /* 0x0000df00ff017b82 */ /* 0x000fe20000000800 */
[----:B------:R-:W0:Y:S07]  /*0010*/  S2R R0, SR_CTAID.Y ;  /* 0x0000000000007919 */ /* 0x000e2e0000002600 */
[----:B------:R-:W1:Y:S01]  /*0020*/  LDC R16, c[0x0][0x370] ;  /* 0x0000dc00ff107b82 */ /* 0x000e620000000800 */
[----:B------:R-:W2:Y:S01]  /*0030*/  LDCU.64 UR4, c[0x0][0x358] ;  /* 0x00006b00ff0477ac */ /* 0x000ea20008000a00 */
[----:B------:R-:W0:Y:S01]  /*0040*/  S2R R5, SR_TID.Y ;  /* 0x0000000000057919 */ /* 0x000e220000002200 */
[----:B------:R-:W3:Y:S05]  /*0050*/  S2R R4, SR_CTAID.X ;  /* 0x0000000000047919 */ /* 0x000eea0000002500 */
[----:B------:R-:W4:Y:S01]  /*0060*/  LDC.64 R2, c[0x0][0x388] ;  /* 0x0000e200ff027b82 */ /* 0x000f220000000a00 */
[----:B------:R-:W3:Y:S01]  /*0070*/  S2R R7, SR_TID.X ;  /* 0x0000000000077919 */ /* 0x000ee20000002100 */
[----:B0-----:R-:W-:-:S05]  /*0080*/  LEA R0, R0, R5, 0x5 ;  /* 0x0000000500007211 */ /* 0x001fca00078e28ff */
[----:B-1----:R-:W-:Y:S01]  /*0090*/  IMAD R5, R0, R16, RZ ;  /* 0x0000001000057224 */ /* 0x002fe200078e02ff */
[----:B---3--:R-:W-:-:S04]  /*00a0*/  LEA R0, R4, R7, 0x5 ;  /* 0x0000000704007211 */ /* 0x008fc800078e28ff */
[----:B------:R-:W-:Y:S02]  /*00b0*/  LEA R13, R5, R0, 0x5 ;  /* 0x00000000050d7211 */ /* 0x000fe400078e28ff */
[----:B------:R-:W0:Y:S03]  /*00c0*/  LDC.64 R4, c[0x0][0x380] ;  /* 0x0000e000ff047b82 */ /* 0x000e260000000a00 */
[----:B----4-:R-:W-:-:S05]  /*00d0*/  IMAD.WIDE R6, R13, 0x4, R2 ;  /* 0x000000040d067825 */ /* 0x010fca00078e0202 */
[----:B--2---:R-:W2:Y:S01]  /*00e0*/  LDG.E R17, desc[UR4][R6.64] ;  /* 0x0000000406117981 */ /* 0x004ea2000c1e1900 */
[----:B------:R-:W-:-:S05]  /*00f0*/  LEA R15, R16, R13, 0x8 ;  /* 0x0000000d100f7211 */ /* 0x000fca00078e40ff */
[----:B------:R-:W-:-:S04]  /*0100*/  IMAD.WIDE R10, R15, 0x4, R2 ;  /* 0x000000040f0a7825 */ /* 0x000fc800078e0202 */
[----:B0-----:R-:W-:-:S05]  /*0110*/  IMAD.WIDE R8, R13, 0x4, R4 ;  /* 0x000000040d087825 */ /* 0x001fca00078e0204 */
[----:B--2---:R-:W-:Y:S04]  /*0120*/  STG.E desc[UR4][R8.64], R17 ;  /* 0x0000001108007986 */ /* 0x004fe8000c101904 */
[----:B------:R-:W2:Y:S01]  /*0130*/  LDG.E R11, desc[UR4][R10.64] ;  /* 0x000000040a0b7981 */ /* 0x000ea2000c1e1900 */
[----:B------:R-:W-:Y:S01]  /*0140*/  LEA R19, R16, R13, 0x9 ;  /* 0x0000000d10137211 */ /* 0x000fe200078e48ff */
[----:B------:R-:W-:-:S04]  /*0150*/  IMAD.WIDE R12, R15, 0x4, R4 ;  /* 0x000000040f0c7825 */ /* 0x000fc800078e0204 */
[C---:B------:R-:W-:Y:S01]  /*0160*/  IMAD.WIDE R14, R19.reuse, 0x4, R2 ;  /* 0x00000004130e7825 */ /* 0x040fe200078e0202 */
[----:B------:R-:W-:Y:S01]  /*0170*/  LEA R21, R16, R19, 0x8 ;  /* 0x0000001310157211 */ /* 0x000fe200078e40ff */
[----:B--2---:R-:W-:Y:S04]  /*0180*/  STG.E desc[UR4][R12.64], R11 ;  /* 0x0000000b0c007986 */ /* 0x004fe8000c101904 */
[----:B------:R-:W2:Y:S01]  /*0190*/  LDG.E R15, desc[UR4][R14.64] ;  /* 0x000000040e0f7981 */ /* 0x000ea2000c1e1900 */
[----:B------:R-:W-:-:S04]  /*01a0*/  IMAD.WIDE R6, R19, 0x4, R4 ;  /* 0x0000000413067825 */ /* 0x000fc800078e0204 */
[C---:B------:R-:W-:Y:S01]  /*01b0*/  IMAD.WIDE R2, R21.reuse, 0x4, R2 ;  /* 0x0000000415027825 */ /* 0x040fe200078e0202 */
[----:B--2---:R-:W-:Y:S05]  /*01c0*/  STG.E desc[UR4][R6.64], R15 ;  /* 0x0000000f06007986 */ /* 0x004fea000c101904 */
[----:B------:R-:W2:Y:S01]  /*01d0*/  LDG.E R3, desc[UR4][R2.64] ;  /* 0x0000000402037981 */ /* 0x000ea2000c1e1900 */
[----:B------:R-:W-:-:S05]  /*01e0*/  IMAD.WIDE R4, R21, 0x4, R4 ;  /* 0x0000000415047825 */ /* 0x000fca00078e0204 */
[----:B--2---:R-:W-:Y:S01]  /*01f0*/  STG.E desc[UR4][R4.64], R3 ;  /* 0x0000000304007986 */ /* 0x004fe2000c101904 */
[----:B------:R-:W-:Y:S05]  /*0200*/  EXIT ;  /* 0x000000000000794d */ /* 0x000fea0003800000 */
.L_x_3:
        /* <DEDUP_REMOVED lines=15> */
.L_x_7:


//--------------------- .nv.shared._ZN6matrix23transpose_tiled_no_bankEPfPKf --------------------------
	.section	.nv.shared._ZN6matrix23transpose_tiled_no_bankEPfPKf,"aw",@nobits
	.sectionflags	@""
	.align	4
.nv.shared._ZN6matrix23transpose_tiled_no_bankEPfPKf:
	.zero		5248


//--------------------- .nv.shared.reserved.0     --------------------------
	.section	.nv.shared.reserved.0,"aw",@nobits
	.weak		__nv_reservedSMEM_offset_0_alias
	.size		__nv_reservedSMEM_offset_0_alias, 0, 64
	.other		__nv_reservedSMEM_offset_0_alias,@"STO_CUDA_RESERVED_SHARED STV_DEFAULT"
__nv_reservedSMEM_offset_0_alias:
	.zero		0
	.zero		64


//--------------------- .nv.shared._ZN6matrix15transpose_tiledEPfPKf --------------------------
	.section	.nv.shared._ZN6matrix15transpose_tiledEPfPKf,"aw",@nobits
	.sectionflags	@""
	.align	4
.nv.shared._ZN6matrix15transpose_tiledEPfPKf:
	.zero		5120


//--------------------- .nv.constant0._ZN6matrix23transpose_tiled_no_bankEPfPKf --------------------------
	.section	.nv.constant0._ZN6matrix23transpose_tiled_no_bankEPfPKf,"a",@progbits
	.sectionflags	@""
	.align	4
.nv.constant0._ZN6matrix23transpose_tiled_no_bankEPfPKf:
	.zero		912


//--------------------- .nv.constant0._ZN6matrix15transpose_tiledEPfPKf --------------------------
	.section	.nv.constant0._ZN6matrix15transpose_tiledEPfPKf,"a",@progbits
	.sectionflags	@""
	.align	4
.nv.constant0._ZN6matrix15transpose_tiledEPfPKf:
	.zero		912


//--------------------- .nv.constant0._ZN6matrix15transpose_naiveEPfPKf --------------------------
	.section	.nv.constant0._ZN6matrix15transpose_naiveEPfPKf,"a",@progbits
	.sectionflags	@""
	.align	4
.nv.constant0._ZN6matrix15transpose_naiveEPfPKf:
	.zero		912


//--------------------- .nv.constant0._ZN6matrix4copyEPfPKf --------------------------
	.section	.nv.constant0._ZN6matrix4copyEPfPKf,"a",@progbits
	.sectionflags	@""
	.align	4
.nv.constant0._ZN6matrix4copyEPfPKf:
	.zero		912


//--------------------- SYMBOLS --------------------------

	.type		.nv.reservedSmem.offset0,@object
	.size		.nv.reservedSmem.offset0,0x4
	.type		.nv.reservedSmem.cap,@object
	.size		.nv.reservedSmem.cap,0x4
